//
// Generated by NVIDIA NVVM Compiler
//
// Compiler Build ID: CL-36424714
// Cuda compilation tools, release 13.0, V13.0.88
// Based on NVVM 20.0.0
//

.version 9.0
.target sm_100
.address_size 64

	// .globl	_Z15kernelReduceSumPKfPfm
// _ZZ14blockReduceSumfE8sum_warp has been demoted

.visible .entry _Z15kernelReduceSumPKfPfm(
	.param .u64 .ptr .align 1 _Z15kernelReduceSumPKfPfm_param_0,
	.param .u64 .ptr .align 1 _Z15kernelReduceSumPKfPfm_param_1,
	.param .u64 _Z15kernelReduceSumPKfPfm_param_2
)
{
	.reg .pred 	%p<17>;
	.reg .b32 	%r<35>;
	.reg .b32 	%f<34>;
	.reg .b64 	%rd<13>;
	// demoted variable
	.shared .align 4 .b8 _ZZ14blockReduceSumfE8sum_warp[128];
	ld.param.u64 	%rd6, [_Z15kernelReduceSumPKfPfm_param_0];
	ld.param.u64 	%rd7, [_Z15kernelReduceSumPKfPfm_param_1];
	ld.param.u64 	%rd8, [_Z15kernelReduceSumPKfPfm_param_2];
	mov.u32 	%r1, %tid.x;
	mov.u32 	%r4, %ctaid.x;
	mov.u32 	%r2, %ntid.x;
	mad.lo.s32 	%r5, %r4, %r2, %r1;
	cvt.u64.u32 	%rd12, %r5;
	setp.le.u64 	%p1, %rd8, %rd12;
	mov.f32 	%f32, 0f00000000;
	@%p1 bra 	$L__BB0_3;
	mov.u32 	%r6, %nctaid.x;
	mul.lo.s32 	%r7, %r2, %r6;
	cvt.u64.u32 	%rd2, %r7;
	cvta.to.global.u64 	%rd3, %rd6;
	mov.f32 	%f32, 0f00000000;
$L__BB0_2:
	shl.b64 	%rd9, %rd12, 2;
	add.s64 	%rd10, %rd3, %rd9;
	ld.global.nc.f32 	%f10, [%rd10];
	add.f32 	%f32, %f32, %f10;
	add.s64 	%rd12, %rd12, %rd2;
	setp.lt.u64 	%p2, %rd12, %rd8;
	@%p2 bra 	$L__BB0_2;
$L__BB0_3:
	and.b32  	%r3, %r1, 31;
	mov.b32 	%r8, %f32;
	shfl.sync.down.b32	%r9|%p3, %r8, 16, 31, 16777215;
	mov.b32 	%f11, %r9;
	add.f32 	%f12, %f32, %f11;
	mov.b32 	%r10, %f12;
	shfl.sync.down.b32	%r11|%p4, %r10, 8, 31, 16777215;
	mov.b32 	%f13, %r11;
	add.f32 	%f14, %f12, %f13;
	mov.b32 	%r12, %f14;
	shfl.sync.down.b32	%r13|%p5, %r12, 4, 31, 16777215;
	mov.b32 	%f15, %r13;
	add.f32 	%f16, %f14, %f15;
	mov.b32 	%r14, %f16;
	shfl.sync.down.b32	%r15|%p6, %r14, 2, 31, 16777215;
	mov.b32 	%f17, %r15;
	add.f32 	%f18, %f16, %f17;
	mov.b32 	%r16, %f18;
	shfl.sync.down.b32	%r17|%p7, %r16, 1, 31, 16777215;
	mov.b32 	%f19, %r17;
	add.f32 	%f4, %f18, %f19;
	setp.ne.s32 	%p8, %r3, 0;
	@%p8 bra 	$L__BB0_5;
	shr.u32 	%r18, %r1, 3;
	mov.u32 	%r19, _ZZ14blockReduceSumfE8sum_warp;
	add.s32 	%r20, %r19, %r18;
	st.shared.f32 	[%r20], %f4;
$L__BB0_5:
	bar.sync 	0;
	shr.u32 	%r21, %r2, 5;
	setp.ge.u32 	%p9, %r1, %r21;
	mov.f32 	%f33, 0f00000000;
	@%p9 bra 	$L__BB0_7;
	shl.b32 	%r22, %r3, 2;
	mov.u32 	%r23, _ZZ14blockReduceSumfE8sum_warp;
	add.s32 	%r24, %r23, %r22;
	ld.shared.f32 	%f33, [%r24];
$L__BB0_7:
	setp.gt.u32 	%p10, %r1, 31;
	@%p10 bra 	$L__BB0_10;
	mov.b32 	%r25, %f33;
	shfl.sync.down.b32	%r26|%p11, %r25, 16, 31, 16777215;
	mov.b32 	%f21, %r26;
	add.f32 	%f22, %f33, %f21;
	mov.b32 	%r27, %f22;
	shfl.sync.down.b32	%r28|%p12, %r27, 8, 31, 16777215;
	mov.b32 	%f23, %r28;
	add.f32 	%f24, %f22, %f23;
	mov.b32 	%r29, %f24;
	shfl.sync.down.b32	%r30|%p13, %r29, 4, 31, 16777215;
	mov.b32 	%f25, %r30;
	add.f32 	%f26, %f24, %f25;
	mov.b32 	%r31, %f26;
	shfl.sync.down.b32	%r32|%p14, %r31, 2, 31, 16777215;
	mov.b32 	%f27, %r32;
	add.f32 	%f28, %f26, %f27;
	mov.b32 	%r33, %f28;
	shfl.sync.down.b32	%r34|%p15, %r33, 1, 31, 16777215;
	mov.b32 	%f29, %r34;
	add.f32 	%f7, %f28, %f29;
	setp.ne.s32 	%p16, %r1, 0;
	@%p16 bra 	$L__BB0_10;
	cvta.to.global.u64 	%rd11, %rd7;
	atom.global.add.f32 	%f30, [%rd11], %f7;
$L__BB0_10:
	ret;

}


// ===== COMPILED SASS (sm_100) =====

	.target	sm_100

	.elftype	@"ET_EXEC"


//--------------------- .note.nv.tkinfo           --------------------------
	.section	.note.nv.tkinfo,"",@"SHT_NOTE"
	.sectionflags	@"SHF_NOTE_NV_TKINFO"
	.tkinfo
        /*0018*/ 	.word	0x00000002
        /*0030*/ 	.string	""
        /*0030*/ 	.string	"ptxas"
        /*0030*/ 	.string	"Cuda compilation tools, release 13.0, V13.0.88"
        /*0030*/ 	.string	"Build cuda_13.0.r13.0/compiler.36424714_0"
        /*0030*/ 	.string	"-arch sm_100 -m 64 "



//--------------------- .note.nv.cuinfo           --------------------------
	.section	.note.nv.cuinfo,"",@"SHT_NOTE"
	.sectionflags	@"SHF_NOTE_NV_CUINFO"
        /*0018*/ 	.short	0x0002
        /*001a*/ 	.short	0x0064
        /*001c*/ 	.short	0x0082
	.zero		2


//--------------------- .nv.info                  --------------------------
	.section	.nv.info,"",@"SHT_CUDA_INFO"
	.align	4


	//----- nvinfo : EIATTR_REGCOUNT
	.align		4
        /*0000*/ 	.byte	0x04, 0x2f
        /*0002*/ 	.short	(.L_1 - .L_0)
	.align		4
.L_0:
        /*0004*/ 	.word	index@(_Z15kernelReduceSumPKfPfm)
        /*0008*/ 	.word	0x00000010


	//----- nvinfo : EIATTR_FRAME_SIZE
	.align		4
.L_1:
        /*000c*/ 	.byte	0x04, 0x11
        /*000e*/ 	.short	(.L_3 - .L_2)
	.align		4
.L_2:
        /*0010*/ 	.word	index@(_Z15kernelReduceSumPKfPfm)
        /*0014*/ 	.word	0x00000000


	//----- nvinfo : EIATTR_MIN_STACK_SIZE
	.align		4
.L_3:
        /*0018*/ 	.byte	0x04, 0x12
        /*001a*/ 	.short	(.L_5 - .L_4)
	.align		4
.L_4:
        /*001c*/ 	.word	index@(_Z15kernelReduceSumPKfPfm)
        /*0020*/ 	.word	0x00000000
.L_5:


//--------------------- .nv.compat                --------------------------
	.section	.nv.compat,"",@"SHT_CUDA_COMPAT_INFO"
	.align	4
        /*0000*/ 	.byte	0x02, 0x09, 0x00, 0x00, 0x02, 0x02, 0x01, 0x00, 0x02, 0x05, 0x05, 0x00, 0x03, 0x07, 0x01, 0x01
        /*0010*/ 	.byte	0x02, 0x03, 0x00, 0x00, 0x02, 0x06, 0x01, 0x00, 0x04, 0x0b, 0x08, 0x00, 0x09, 0x00, 0x00, 0x00
        /*0020*/ 	.byte	0x00, 0x00, 0x00, 0x00


//--------------------- .nv.info._Z15kernelReduceSumPKfPfm --------------------------
	.section	.nv.info._Z15kernelReduceSumPKfPfm,"",@"SHT_CUDA_INFO"
	.sectionflags	@""
	.align	4


	//----- nvinfo : EIATTR_CUDA_API_VERSION
	.align		4
        /*0000*/ 	.byte	0x04, 0x37
        /*0002*/ 	.short	(.L_7 - .L_6)
.L_6:
        /*0004*/ 	.word	0x00000082


	//----- nvinfo : EIATTR_KPARAM_INFO
	.align		4
.L_7:
        /*0008*/ 	.byte	0x04, 0x17
        /*000a*/ 	.short	(.L_9 - .L_8)
.L_8:
        /*000c*/ 	.word	0x00000000
        /*0010*/ 	.short	0x0002
        /*0012*/ 	.short	0x0010
        /*0014*/ 	.byte	0x00, 0xf0, 0x21, 0x00


	//----- nvinfo : EIATTR_KPARAM_INFO
	.align		4
.L_9:
        /*0018*/ 	.byte	0x04, 0x17
        /*001a*/ 	.short	(.L_11 - .L_10)
.L_10:
        /*001c*/ 	.word	0x00000000
        /*0020*/ 	.short	0x0001
        /*0022*/ 	.short	0x0008
        /*0024*/ 	.byte	0x00, 0xf5, 0x21, 0x00


	//----- nvinfo : EIATTR_KPARAM_INFO
	.align		4
.L_11:
        /*0028*/ 	.byte	0x04, 0x17
        /*002a*/ 	.short	(.L_13 - .L_12)
.L_12:
        /*002c*/ 	.word	0x00000000
        /*0030*/ 	.short	0x0000
        /*0032*/ 	.short	0x0000
        /*0034*/ 	.byte	0x00, 0xf5, 0x21, 0x00


	//----- nvinfo : EIATTR_SPARSE_MMA_MASK
	.align		4
.L_13:
        /*0038*/ 	.byte	0x03, 0x50
        /*003a*/ 	.short	0x0000


	//----- nvinfo : EIATTR_MAXREG_COUNT
	.align		4
        /*003c*/ 	.byte	0x03, 0x1b
        /*003e*/ 	.short	0x00ff


	//----- nvinfo : EIATTR_NUM_BARRIERS
	.align		4
        /*0040*/ 	.byte	0x02, 0x4c
        /*0042*/ 	.byte	0x01
	.zero		1


	//----- nvinfo : EIATTR_MERCURY_ISA_VERSION
	.align		4
        /*0044*/ 	.byte	0x03, 0x5f
        /*0046*/ 	.short	0x0101


	//----- nvinfo : EIATTR_COOP_GROUP_MASK_REGIDS
	.align		4
        /*0048*/ 	.byte	0x04, 0x29
        /*004a*/ 	.short	(.L_15 - .L_14)


	//   ....[0]....
.L_14:
        /*004c*/ 	.word	0x05000000


	//   ....[1]....
        /*0050*/ 	.word	0x05000000


	//   ....[2]....
        /*0054*/ 	.word	0x05000000


	//   ....[3]....
        /*0058*/ 	.word	0x05000000


	//   ....[4]....
        /*005c*/ 	.word	0x05000000


	//   ....[5]....
        /*0060*/ 	.word	0x05000000


	//   ....[6]....
        /*0064*/ 	.word	0x05000000


	//   ....[7]....
        /*0068*/ 	.word	0x05000000


	//   ....[8]....
        /*006c*/ 	.word	0x05000000


	//   ....[9]....
        /*0070*/ 	.word	0x05000000


	//----- nvinfo : EIATTR_COOP_GROUP_INSTR_OFFSETS
	.align		4
.L_15:
        /*0074*/ 	.byte	0x04, 0x28
        /*0076*/ 	.short	(.L_17 - .L_16)


	//   ....[0]....
.L_16:
        /*0078*/ 	.word	0x000001d0


	//   ....[1]....
        /*007c*/ 	.word	0x00000250


	//   ....[2]....
        /*0080*/ 	.word	0x00000290


	//   ....[3]....
        /*0084*/ 	.word	0x000002d0


	//   ....[4]....
        /*0088*/ 	.word	0x000002f0


	//   ....[5]....
        /*008c*/ 	.word	0x00000380


	//   ....[6]....
        /*0090*/ 	.word	0x000003b0


	//   ....[7]....
        /*0094*/ 	.word	0x000003d0


	//   ....[8]....
        /*0098*/ 	.word	0x000003f0


	//   ....[9]....
        /*009c*/ 	.word	0x00000410


	//----- nvinfo : EIATTR_VRC_CTA_INIT_COUNT
	.align		4
.L_17:
        /*00a0*/ 	.byte	0x02, 0x4a
	.zero		1
	.zero		1


	//----- nvinfo : EIATTR_EXIT_INSTR_OFFSETS
	.align		4
        /*00a4*/ 	.byte	0x04, 0x1c
        /*00a6*/ 	.short	(.L_19 - .L_18)


	//   ....[0]....
.L_18:
        /*00a8*/ 	.word	0x00000370


	//   ....[1]....
        /*00ac*/ 	.word	0x00000420


	//   ....[2]....
        /*00b0*/ 	.word	0x00000460


	//----- nvinfo : EIATTR_CRS_STACK_SIZE
	.align		4
.L_19:
        /*00b4*/ 	.byte	0x04, 0x1e
        /*00b6*/ 	.short	(.L_21 - .L_20)
.L_20:
        /*00b8*/ 	.word	0x00000000


	//----- nvinfo : EIATTR_CBANK_PARAM_SIZE
	.align		4
.L_21:
        /*00bc*/ 	.byte	0x03, 0x19
        /*00be*/ 	.short	0x0018


	//----- nvinfo : EIATTR_PARAM_CBANK
	.align		4
        /*00c0*/ 	.byte	0x04, 0x0a
        /*00c2*/ 	.short	(.L_23 - .L_22)
	.align		4
.L_22:
        /*00c4*/ 	.word	index@(.nv.constant0._Z15kernelReduceSumPKfPfm)
        /*00c8*/ 	.short	0x0380
        /*00ca*/ 	.short	0x0018


	//----- nvinfo : EIATTR_SW_WAR
	.align		4
.L_23:
        /*00cc*/ 	.byte	0x04, 0x36
        /*00ce*/ 	.short	(.L_25 - .L_24)
.L_24:
        /*00d0*/ 	.word	0x00000008
.L_25:


//--------------------- .nv.callgraph             --------------------------
	.section	.nv.callgraph,"",@"SHT_CUDA_CALLGRAPH"
	.align	4
	.sectionentsize	8
	.align		4
        /*0000*/ 	.word	0x00000000
	.align		4
        /*0004*/ 	.word	0xffffffff
	.align		4
        /*0008*/ 	.word	0x00000000
	.align		4
        /*000c*/ 	.word	0xfffffffe
	.align		4
        /*0010*/ 	.word	0x00000000
	.align		4
        /*0014*/ 	.word	0xfffffffd
	.align		4
        /*0018*/ 	.word	0x00000000
	.align		4
        /*001c*/ 	.word	0xfffffffc


//--------------------- .text._Z15kernelReduceSumPKfPfm --------------------------
	.section	.text._Z15kernelReduceSumPKfPfm,"ax",@progbits
	.align	128
        .global         _Z15kernelReduceSumPKfPfm
        .type           _Z15kernelReduceSumPKfPfm,@function
        .size           _Z15kernelReduceSumPKfPfm,(.L_x_4 - _Z15kernelReduceSumPKfPfm)
        .other          _Z15kernelReduceSumPKfPfm,@"STO_CUDA_ENTRY STV_DEFAULT"
_Z15kernelReduceSumPKfPfm:
.text._Z15kernelReduceSumPKfPfm:
[----:B------:R-:W-:Y:S01]  /*0000*/  LDC R1, c[0x0][0x37c] ;  /* 0x0000df00ff017b82 */ /* 0x000fe20000000800 */
[----:B------:R-:W0:Y:S07]  /*0010*/  S2R R2, SR_TID.X ;  /* 0x0000000000027919 */ /* 0x000e2e0000002100 */
[----:B------:R-:W0:Y:S01]  /*0020*/  S2UR UR4, SR_CTAID.X ;  /* 0x00000000000479c3 */ /* 0x000e220000002500 */
[----:B------:R-:W1:Y:S01]  /*0030*/  LDCU.64 UR8, c[0x0][0x390] ;  /* 0x00007200ff0877ac */ /* 0x000e620008000a00 */
[----:B------:R-:W-:Y:S01]  /*0040*/  BSSY.RECONVERGENT B0, `(.L_x_0) ;  /* 0x0000018000007945 */ /* 0x000fe20003800200 */
[----:B------:R-:W-:Y:S01]  /*0050*/  IMAD.MOV.U32 R7, RZ, RZ, RZ ;  /* 0x000000ffff077224 */ /* 0x000fe200078e00ff */
[----:B------:R-:W2:Y:S01]  /*0060*/  LDCU.64 UR10, c[0x0][0x380] ;  /* 0x00007000ff0a77ac */ /* 0x000ea20008000a00 */
[----:B------:R-:W-:-:S03]  /*0070*/  IMAD.MOV.U32 R0, RZ, RZ, 0xffffff ;  /* 0x00ffffffff007424 */ /* 0x000fc600078e00ff */
[----:B------:R-:W0:Y:S02]  /*0080*/  LDC R13, c[0x0][0x360] ;  /* 0x0000d800ff0d7b82 */ /* 0x000e240000000800 */
[----:B0-----:R-:W-:Y:S01]  /*0090*/  IMAD R3, R13, UR4, R2 ;  /* 0x000000040d037c24 */ /* 0x001fe2000f8e0202 */
[----:B------:R-:W0:Y:S04]  /*00a0*/  LDCU.64 UR4, c[0x0][0x358] ;  /* 0x00006b00ff0477ac */ /* 0x000e280008000a00 */
[----:B-1----:R-:W-:-:S04]  /*00b0*/  ISETP.GE.U32.AND P0, PT, R3, UR8, PT ;  /* 0x0000000803007c0c */ /* 0x002fc8000bf06070 */
[----:B------:R-:W-:-:S13]  /*00c0*/  ISETP.GE.U32.AND.EX P0, PT, RZ, UR9, PT, P0 ;  /* 0x00000009ff007c0c */ /* 0x000fda000bf06100 */
[----:B0-2---:R-:W-:Y:S05]  /*00d0*/  @P0 BRA `(.L_x_1) ;  /* 0x0000000000380947 */ /* 0x005fea0003800000 */
[----:B------:R-:W0:Y:S01]  /*00e0*/  LDCU UR6, c[0x0][0x370] ;  /* 0x00006e00ff0677ac */ /* 0x000e220008000800 */
[----:B------:R-:W-:Y:S01]  /*00f0*/  MOV R6, R3 ;  /* 0x0000000300067202 */ /* 0x000fe20000000f00 */
[----:B------:R-:W-:Y:S02]  /*0100*/  IMAD.MOV.U32 R9, RZ, RZ, RZ ;  /* 0x000000ffff097224 */ /* 0x000fe400078e00ff */
[----:B------:R-:W-:Y:S02]  /*0110*/  IMAD.MOV.U32 R7, RZ, RZ, RZ ;  /* 0x000000ffff077224 */ /* 0x000fe400078e00ff */
[----:B0-----:R-:W-:-:S07]  /*0120*/  IMAD R3, R13, UR6, RZ ;  /* 0x000000060d037c24 */ /* 0x001fce000f8e02ff */
.L_x_2:
[----:B------:R-:W-:-:S04]  /*0130*/  LEA R4, P0, R6, UR10, 0x2 ;  /* 0x0000000a06047c11 */ /* 0x000fc8000f8010ff */
[----:B------:R-:W-:-:S05]  /*0140*/  LEA.HI.X R5, R6, UR11, R9, 0x2, P0 ;  /* 0x0000000b06057c11 */ /* 0x000fca00080f1409 */
[----:B------:R-:W2:Y:S01]  /*0150*/  LDG.E.CONSTANT R4, desc[UR4][R4.64] ;  /* 0x0000000404047981 */ /* 0x000ea2000c1e9900 */
[----:B------:R-:W-:-:S04]  /*0160*/  IADD3 R6, P0, PT, R3, R6, RZ ;  /* 0x0000000603067210 */ /* 0x000fc80007f1e0ff */
[----:B------:R-:W-:Y:S02]  /*0170*/  IADD3.X R9, PT, PT, RZ, R9, RZ, P0, !PT ;  /* 0x00000009ff097210 */ /* 0x000fe400007fe4ff */
[----:B------:R-:W-:-:S04]  /*0180*/  ISETP.GE.U32.AND P0, PT, R6, UR8, PT ;  /* 0x0000000806007c0c */ /* 0x000fc8000bf06070 */
[----:B------:R-:W-:Y:S01]  /*0190*/  ISETP.GE.U32.AND.EX P0, PT, R9, UR9, PT, P0 ;  /* 0x0000000909007c0c */ /* 0x000fe2000bf06100 */
[----:B--2---:R-:W-:-:S12]  /*01a0*/  FADD R7, R4, R7 ;  /* 0x0000000704077221 */ /* 0x004fd80000000000 */
[----:B------:R-:W-:Y:S05]  /*01b0*/  @!P0 BRA `(.L_x_2) ;  /* 0xfffffffc00dc8947 */ /* 0x000fea000383ffff */
.L_x_1:
[----:B------:R-:W-:Y:S05]  /*01c0*/  BSYNC.RECONVERGENT B0 ;  /* 0x0000000000007941 */ /* 0x000fea0003800200 */
.L_x_0:
[----:B------:R-:W0:Y:S01]  /*01d0*/  SHFL.DOWN PT, R4, R7, 0x10, 0x1f ;  /* 0x0a001f0007047f89 */ /* 0x000e2200000e0000 */
[----:B------:R-:W-:Y:S02]  /*01e0*/  LOP3.LUT P0, R3, R2, 0x1f, RZ, 0xc0, !PT ;  /* 0x0000001f02037812 */ /* 0x000fe4000780c0ff */
[----:B------:R-:W-:-:S04]  /*01f0*/  SHF.R.U32.HI R13, RZ, 0x5, R13 ;  /* 0x00000005ff0d7819 */ /* 0x000fc8000001160d */
[----:B------:R-:W-:-:S07]  /*0200*/  ISETP.GE.U32.AND P1, PT, R2, R13, PT ;  /* 0x0000000d0200720c */ /* 0x000fce0003f26070 */
[----:B------:R-:W1:Y:S06]  /*0210*/  @!P0 S2R R6, SR_CgaCtaId ;  /* 0x0000000000068919 */ /* 0x000e6c0000008800 */
[----:B------:R-:W2:Y:S01]  /*0220*/  @!P1 S2R R13, SR_CgaCtaId ;  /* 0x00000000000d9919 */ /* 0x000ea20000008800 */
[----:B------:R-:W-:Y:S01]  /*0230*/  @!P1 MOV R8, 0x400 ;  /* 0x0000040000089802 */ /* 0x000fe20000000f00 */
[----:B0-----:R-:W-:-:S05]  /*0240*/  FADD R5, R4, R7 ;  /* 0x0000000704057221 */ /* 0x001fca0000000000 */
[----:B------:R-:W0:Y:S01]  /*0250*/  SHFL.DOWN PT, R4, R5, 0x8, 0x1f ;  /* 0x09001f0005047f89 */ /* 0x000e2200000e0000 */
[----:B--2---:R-:W-:Y:S01]  /*0260*/  @!P1 LEA R8, R13, R8, 0x18 ;  /* 0x000000080d089211 */ /* 0x004fe200078ec0ff */
[----:B0-----:R-:W-:Y:S01]  /*0270*/  FADD R9, R5, R4 ;  /* 0x0000000405097221 */ /* 0x001fe20000000000 */
[----:B------:R-:W-:-:S04]  /*0280*/  @!P0 MOV R5, 0x400 ;  /* 0x0000040000058802 */ /* 0x000fc80000000f00 */
[----:B------:R-:W0:Y:S01]  /*0290*/  SHFL.DOWN PT, R4, R9, 0x4, 0x1f ;  /* 0x08801f0009047f89 */ /* 0x000e2200000e0000 */
[----:B-1----:R-:W-:-:S04]  /*02a0*/  @!P0 LEA R5, R6, R5, 0x18 ;  /* 0x0000000506058211 */ /* 0x002fc800078ec0ff */
[----:B------:R-:W-:Y:S01]  /*02b0*/  @!P0 LEA.HI R5, R2, R5, RZ, 0x1d ;  /* 0x0000000502058211 */ /* 0x000fe200078fe8ff */
[----:B0-----:R-:W-:-:S05]  /*02c0*/  FADD R11, R9, R4 ;  /* 0x00000004090b7221 */ /* 0x001fca0000000000 */
[----:B------:R-:W0:Y:S02]  /*02d0*/  SHFL.DOWN PT, R4, R11, 0x2, 0x1f ;  /* 0x08401f000b047f89 */ /* 0x000e2400000e0000 */
[----:B0-----:R-:W-:-:S05]  /*02e0*/  FADD R7, R11, R4 ;  /* 0x000000040b077221 */ /* 0x001fca0000000000 */
[----:B------:R-:W0:Y:S02]  /*02f0*/  SHFL.DOWN PT, R4, R7, 0x1, 0x1f ;  /* 0x08201f0007047f89 */ /* 0x000e2400000e0000 */
[----:B0-----:R-:W-:Y:S01]  /*0300*/  FADD R6, R7, R4 ;  /* 0x0000000407067221 */ /* 0x001fe20000000000 */
[----:B------:R-:W-:Y:S02]  /*0310*/  @!P1 IMAD R4, R3, 0x4, R8 ;  /* 0x0000000403049824 */ /* 0x000fe400078e0208 */
[----:B------:R-:W-:Y:S02]  /*0320*/  HFMA2 R3, -RZ, RZ, 0, 0 ;  /* 0x00000000ff037431 */ /* 0x000fe400000001ff */
[----:B------:R0:W-:Y:S01]  /*0330*/  @!P0 STS [R5], R6 ;  /* 0x0000000605008388 */ /* 0x0001e20000000800 */
[----:B------:R-:W-:Y:S01]  /*0340*/  BAR.SYNC.DEFER_BLOCKING 0x0 ;  /* 0x0000000000007b1d */ /* 0x000fe20000010000 */
[----:B------:R-:W-:-:S05]  /*0350*/  ISETP.GT.U32.AND P0, PT, R2, 0x1f, PT ;  /* 0x0000001f0200780c */ /* 0x000fca0003f04070 */
[----:B------:R0:W1:Y:S08]  /*0360*/  @!P1 LDS R3, [R4] ;  /* 0x0000000004039984 */ /* 0x0000700000000800 */
[----:B0-----:R-:W-:Y:S05]  /*0370*/  @P0 EXIT ;  /* 0x000000000000094d */ /* 0x001fea0003800000 */
[----:B-1----:R-:W0:Y:S01]  /*0380*/  SHFL.DOWN PT, R4, R3, 0x10, 0x1f ;  /* 0x0a001f0003047f89 */ /* 0x002e2200000e0000 */
[----:B------:R-:W-:Y:S01]  /*0390*/  ISETP.NE.AND P0, PT, R2, RZ, PT ;  /* 0x000000ff0200720c */ /* 0x000fe20003f05270 */
[----:B0-----:R-:W-:-:S05]  /*03a0*/  FADD R5, R4, R3 ;  /* 0x0000000304057221 */ /* 0x001fca0000000000 */
[----:B------:R-:W0:Y:S02]  /*03b0*/  SHFL.DOWN PT, R4, R5, 0x8, 0x1f ;  /* 0x09001f0005047f89 */ /* 0x000e2400000e0000 */
[----:B0-----:R-:W-:-:S05]  /*03c0*/  FADD R7, R5, R4 ;  /* 0x0000000405077221 */ /* 0x001fca0000000000 */
[----:B------:R-:W0:Y:S02]  /*03d0*/  SHFL.DOWN PT, R4, R7, 0x4, 0x1f ;  /* 0x08801f0007047f89 */ /* 0x000e2400000e0000 */
[----:B0-----:R-:W-:-:S05]  /*03e0*/  FADD R9, R7, R4 ;  /* 0x0000000407097221 */ /* 0x001fca0000000000 */
[----:B------:R-:W0:Y:S02]  /*03f0*/  SHFL.DOWN PT, R4, R9, 0x2, 0x1f ;  /* 0x08401f0009047f89 */ /* 0x000e2400000e0000 */
[----:B0-----:R-:W-:-:S05]  /*0400*/  FADD R11, R9, R4 ;  /* 0x00000004090b7221 */ /* 0x001fca0000000000 */
[----:B------:R0:W1:Y:S01]  /*0410*/  SHFL.DOWN PT, R4, R11, 0x1, 0x1f ;  /* 0x08201f000b047f89 */ /* 0x00006200000e0000 */
[----:B------:R-:W-:Y:S05]  /*0420*/  @P0 EXIT ;  /* 0x000000000000094d */ /* 0x000fea0003800000 */
[----:B------:R-:W2:Y:S01]  /*0430*/  LDC.64 R2, c[0x0][0x388] ;  /* 0x0000e200ff027b82 */ /* 0x000ea20000000a00 */
[----:B01----:R-:W-:-:S05]  /*0440*/  FADD R11, R11, R4 ;  /* 0x000000040b0b7221 */ /* 0x003fca0000000000 */
[----:B--2---:R-:W-:Y:S01]  /*0450*/  REDG.E.ADD.F32.FTZ.RN.STRONG.GPU desc[UR4][R2.64], R11 ;  /* 0x0000000b020079a6 */ /* 0x004fe2000c12f304 */
[----:B------:R-:W-:Y:S05]  /*0460*/  EXIT ;  /* 0x000000000000794d */ /* 0x000fea0003800000 */
.L_x_3:
[----:B------:R-:W-:-:S00]  /*0470*/  BRA `(.L_x_3) ;  /* 0xfffffffc00fc7947 */ /* 0x000fc0000383ffff */
[----:B------:R-:W-:-:S00]  /*0480*/  NOP ;  /* 0x0000000000007918 */ /* 0x000fc00000000000 */
[----:B------:R-:W-:-:S00]  /*0490*/  NOP ;  /* 0x0000000000007918 */ /* 0x000fc00000000000 */
[----:B------:R-:W-:-:S00]  /*04a0*/  NOP ;  /* 0x0000000000007918 */ /* 0x000fc00000000000 */
[----:B------:R-:W-:-:S00]  /*04b0*/  NOP ;  /* 0x0000000000007918 */ /* 0x000fc00000000000 */
[----:B------:R-:W-:-:S00]  /*04c0*/  NOP ;  /* 0x0000000000007918 */ /* 0x000fc00000000000 */
[----:B------:R-:W-:-:S00]  /*04d0*/  NOP ;  /* 0x0000000000007918 */ /* 0x000fc00000000000 */
[----:B------:R-:W-:-:S00]  /*04e0*/  NOP ;  /* 0x0000000000007918 */ /* 0x000fc00000000000 */
[----:B------:R-:W-:-:S00]  /*04f0*/  NOP ;  /* 0x0000000000007918 */ /* 0x000fc00000000000 */
.L_x_4:


//--------------------- .nv.shared._Z15kernelReduceSumPKfPfm --------------------------
	.section	.nv.shared._Z15kernelReduceSumPKfPfm,"aw",@nobits
	.sectionflags	@""
	.align	4
.nv.shared._Z15kernelReduceSumPKfPfm:
	.zero		1152


//--------------------- .nv.shared.reserved.0     --------------------------
	.section	.nv.shared.reserved.0,"aw",@nobits
	.weak		__nv_reservedSMEM_offset_0_alias
	.size		__nv_reservedSMEM_offset_0_alias, 0, 64
	.other		__nv_reservedSMEM_offset_0_alias,@"STO_CUDA_RESERVED_SHARED STV_DEFAULT"
__nv_reservedSMEM_offset_0_alias:
	.zero		0
	.zero		64


//--------------------- .nv.constant0._Z15kernelReduceSumPKfPfm --------------------------
	.section	.nv.constant0._Z15kernelReduceSumPKfPfm,"a",@progbits
	.sectionflags	@""
	.align	4
.nv.constant0._Z15kernelReduceSumPKfPfm:
	.zero		920


//--------------------- SYMBOLS --------------------------

	.type		.nv.reservedSmem.offset0,@object
	.size		.nv.reservedSmem.offset0,0x4
	.type		.nv.reservedSmem.cap,@object
	.size		.nv.reservedSmem.cap,0x4
